//
// Generated by NVIDIA NVVM Compiler
//
// Compiler Build ID: CL-36424714
// Cuda compilation tools, release 13.0, V13.0.88
// Based on NVVM 20.0.0
//

.version 9.0
.target sm_100
.address_size 64

	// .globl	_Z10cuda_sgemmILj32ELj32ELj32ELj4EEvPfS0_S0_iii
// _ZZ10cuda_sgemmILj32ELj32ELj32ELj4EEvPfS0_S0_iiiE8a_shared has been demoted
// _ZZ10cuda_sgemmILj32ELj32ELj32ELj4EEvPfS0_S0_iiiE8b_shared has been demoted

.visible .entry _Z10cuda_sgemmILj32ELj32ELj32ELj4EEvPfS0_S0_iii(
	.param .u64 .ptr .align 1 _Z10cuda_sgemmILj32ELj32ELj32ELj4EEvPfS0_S0_iii_param_0,
	.param .u64 .ptr .align 1 _Z10cuda_sgemmILj32ELj32ELj32ELj4EEvPfS0_S0_iii_param_1,
	.param .u64 .ptr .align 1 _Z10cuda_sgemmILj32ELj32ELj32ELj4EEvPfS0_S0_iii_param_2,
	.param .u32 _Z10cuda_sgemmILj32ELj32ELj32ELj4EEvPfS0_S0_iii_param_3,
	.param .u32 _Z10cuda_sgemmILj32ELj32ELj32ELj4EEvPfS0_S0_iii_param_4,
	.param .u32 _Z10cuda_sgemmILj32ELj32ELj32ELj4EEvPfS0_S0_iii_param_5
)
{
	.reg .pred 	%p<4>;
	.reg .b32 	%r<55>;
	.reg .b32 	%f<99>;
	.reg .b64 	%rd<28>;
	// demoted variable
	.shared .align 4 .b8 _ZZ10cuda_sgemmILj32ELj32ELj32ELj4EEvPfS0_S0_iiiE8a_shared[4096];
	// demoted variable
	.shared .align 4 .b8 _ZZ10cuda_sgemmILj32ELj32ELj32ELj4EEvPfS0_S0_iiiE8b_shared[4096];
	ld.param.u64 	%rd5, [_Z10cuda_sgemmILj32ELj32ELj32ELj4EEvPfS0_S0_iii_param_0];
	ld.param.u64 	%rd6, [_Z10cuda_sgemmILj32ELj32ELj32ELj4EEvPfS0_S0_iii_param_1];
	ld.param.u32 	%r20, [_Z10cuda_sgemmILj32ELj32ELj32ELj4EEvPfS0_S0_iii_param_4];
	ld.param.u32 	%r21, [_Z10cuda_sgemmILj32ELj32ELj32ELj4EEvPfS0_S0_iii_param_5];
	mov.u32 	%r1, %tid.x;
	mov.u32 	%r2, %tid.y;
	mov.u32 	%r22, %ctaid.y;
	shl.b32 	%r3, %r22, 5;
	mov.u32 	%r23, %ctaid.x;
	shl.b32 	%r24, %r23, 5;
	cvt.u64.u32 	%rd1, %r24;
	mov.u32 	%r25, %ntid.x;
	mad.lo.s32 	%r26, %r2, %r25, %r1;
	and.b32  	%r4, %r26, 15;
	shr.u32 	%r5, %r26, 4;
	setp.lt.s32 	%p1, %r20, 1;
	mov.f32 	%f91, 0f00000000;
	mov.f32 	%f92, %f91;
	mov.f32 	%f93, %f91;
	mov.f32 	%f94, %f91;
	@%p1 bra 	$L__BB0_5;
	shl.b32 	%r28, %r2, 7;
	mov.u32 	%r29, _ZZ10cuda_sgemmILj32ELj32ELj32ELj4EEvPfS0_S0_iiiE8a_shared;
	add.s32 	%r30, %r29, %r28;
	shl.b32 	%r31, %r1, 4;
	add.s32 	%r6, %r30, %r31;
	shl.b32 	%r7, %r1, 2;
	mad.lo.s32 	%r8, %r20, %r2, %r7;
	mov.u32 	%r32, _ZZ10cuda_sgemmILj32ELj32ELj32ELj4EEvPfS0_S0_iiiE8b_shared;
	add.s32 	%r33, %r32, %r28;
	add.s32 	%r9, %r33, %r31;
	mul.lo.s32 	%r34, %r3, %r20;
	cvt.u64.u32 	%rd2, %r34;
	cvta.to.global.u64 	%rd3, %rd5;
	cvta.to.global.u64 	%rd4, %rd6;
	mov.b32 	%r51, 0;
	mov.f32 	%f91, 0f00000000;
$L__BB0_2:
	shl.b32 	%r36, %r5, 8;
	add.s32 	%r38, %r36, %r29;
	add.s32 	%r53, %r38, 128;
	shl.b32 	%r39, %r4, 3;
	mov.u32 	%r40, _ZZ10cuda_sgemmILj32ELj32ELj32ELj4EEvPfS0_S0_iiiE8b_shared;
	add.s32 	%r41, %r39, %r40;
	add.s32 	%r52, %r41, 512;
	add.s32 	%r42, %r8, %r51;
	cvt.u64.u32 	%rd8, %r42;
	add.s64 	%rd9, %rd8, %rd2;
	shl.b64 	%rd10, %rd9, 2;
	add.s64 	%rd11, %rd3, %rd10;
	ld.global.v4.f32 	{%f19, %f20, %f21, %f22}, [%rd11];
	st.shared.v4.f32 	[%r6], {%f19, %f20, %f21, %f22};
	add.s32 	%r43, %r51, %r2;
	mad.lo.s32 	%r44, %r43, %r21, %r7;
	cvt.u64.u32 	%rd12, %r44;
	add.s64 	%rd13, %rd12, %rd1;
	shl.b64 	%rd14, %rd13, 2;
	add.s64 	%rd15, %rd4, %rd14;
	ld.global.v4.f32 	{%f23, %f24, %f25, %f26}, [%rd15];
	st.shared.v4.f32 	[%r9], {%f23, %f24, %f25, %f26};
	bar.sync 	0;
	mov.b32 	%r54, 128;
$L__BB0_3:
	ld.shared.f32 	%f27, [%r53+-128];
	ld.shared.f32 	%f28, [%r53];
	ld.shared.f32 	%f29, [%r52+-512];
	ld.shared.f32 	%f30, [%r52+-508];
	fma.rn.f32 	%f31, %f27, %f29, %f94;
	fma.rn.f32 	%f32, %f27, %f30, %f93;
	fma.rn.f32 	%f33, %f28, %f29, %f92;
	fma.rn.f32 	%f34, %f28, %f30, %f91;
	ld.shared.f32 	%f35, [%r53+-124];
	ld.shared.f32 	%f36, [%r53+4];
	ld.shared.f32 	%f37, [%r52+-384];
	ld.shared.f32 	%f38, [%r52+-380];
	fma.rn.f32 	%f39, %f35, %f37, %f31;
	fma.rn.f32 	%f40, %f35, %f38, %f32;
	fma.rn.f32 	%f41, %f36, %f37, %f33;
	fma.rn.f32 	%f42, %f36, %f38, %f34;
	ld.shared.f32 	%f43, [%r53+-120];
	ld.shared.f32 	%f44, [%r53+8];
	ld.shared.f32 	%f45, [%r52+-256];
	ld.shared.f32 	%f46, [%r52+-252];
	fma.rn.f32 	%f47, %f43, %f45, %f39;
	fma.rn.f32 	%f48, %f43, %f46, %f40;
	fma.rn.f32 	%f49, %f44, %f45, %f41;
	fma.rn.f32 	%f50, %f44, %f46, %f42;
	ld.shared.f32 	%f51, [%r53+-116];
	ld.shared.f32 	%f52, [%r53+12];
	ld.shared.f32 	%f53, [%r52+-128];
	ld.shared.f32 	%f54, [%r52+-124];
	fma.rn.f32 	%f55, %f51, %f53, %f47;
	fma.rn.f32 	%f56, %f51, %f54, %f48;
	fma.rn.f32 	%f57, %f52, %f53, %f49;
	fma.rn.f32 	%f58, %f52, %f54, %f50;
	ld.shared.f32 	%f59, [%r53+-112];
	ld.shared.f32 	%f60, [%r53+16];
	ld.shared.f32 	%f61, [%r52];
	ld.shared.f32 	%f62, [%r52+4];
	fma.rn.f32 	%f63, %f59, %f61, %f55;
	fma.rn.f32 	%f64, %f59, %f62, %f56;
	fma.rn.f32 	%f65, %f60, %f61, %f57;
	fma.rn.f32 	%f66, %f60, %f62, %f58;
	ld.shared.f32 	%f67, [%r53+-108];
	ld.shared.f32 	%f68, [%r53+20];
	ld.shared.f32 	%f69, [%r52+128];
	ld.shared.f32 	%f70, [%r52+132];
	fma.rn.f32 	%f71, %f67, %f69, %f63;
	fma.rn.f32 	%f72, %f67, %f70, %f64;
	fma.rn.f32 	%f73, %f68, %f69, %f65;
	fma.rn.f32 	%f74, %f68, %f70, %f66;
	ld.shared.f32 	%f75, [%r53+-104];
	ld.shared.f32 	%f76, [%r53+24];
	ld.shared.f32 	%f77, [%r52+256];
	ld.shared.f32 	%f78, [%r52+260];
	fma.rn.f32 	%f79, %f75, %f77, %f71;
	fma.rn.f32 	%f80, %f75, %f78, %f72;
	fma.rn.f32 	%f81, %f76, %f77, %f73;
	fma.rn.f32 	%f82, %f76, %f78, %f74;
	ld.shared.f32 	%f83, [%r53+-100];
	ld.shared.f32 	%f84, [%r53+28];
	ld.shared.f32 	%f85, [%r52+384];
	ld.shared.f32 	%f86, [%r52+388];
	fma.rn.f32 	%f94, %f83, %f85, %f79;
	fma.rn.f32 	%f93, %f83, %f86, %f80;
	fma.rn.f32 	%f92, %f84, %f85, %f81;
	fma.rn.f32 	%f91, %f84, %f86, %f82;
	add.s32 	%r54, %r54, 32;
	add.s32 	%r53, %r53, 32;
	add.s32 	%r52, %r52, 1024;
	setp.ne.s32 	%p2, %r54, 256;
	@%p2 bra 	$L__BB0_3;
	bar.sync 	0;
	add.s32 	%r51, %r51, 32;
	setp.lt.s32 	%p3, %r51, %r20;
	@%p3 bra 	$L__BB0_2;
$L__BB0_5:
	ld.param.u64 	%rd27, [_Z10cuda_sgemmILj32ELj32ELj32ELj4EEvPfS0_S0_iii_param_2];
	cvta.to.global.u64 	%rd16, %rd27;
	mul.lo.s32 	%r45, %r3, %r21;
	cvt.u64.u32 	%rd17, %r45;
	add.s64 	%rd18, %rd17, %rd1;
	shl.b32 	%r46, %r4, 1;
	mul.lo.s32 	%r47, %r5, %r21;
	shl.b32 	%r48, %r47, 1;
	add.s32 	%r49, %r48, %r46;
	cvt.s64.s32 	%rd19, %r49;
	add.s64 	%rd20, %rd18, %rd19;
	shl.b64 	%rd21, %rd20, 2;
	add.s64 	%rd22, %rd16, %rd21;
	st.global.f32 	[%rd22], %f94;
	st.global.f32 	[%rd22+4], %f93;
	add.s32 	%r50, %r49, %r21;
	cvt.s64.s32 	%rd23, %r50;
	add.s64 	%rd24, %rd18, %rd23;
	shl.b64 	%rd25, %rd24, 2;
	add.s64 	%rd26, %rd16, %rd25;
	st.global.f32 	[%rd26], %f92;
	st.global.f32 	[%rd26+4], %f91;
	ret;

}


// ===== COMPILED SASS (sm_100) =====

	.target	sm_100

	.elftype	@"ET_EXEC"


//--------------------- .note.nv.tkinfo           --------------------------
	.section	.note.nv.tkinfo,"",@"SHT_NOTE"
	.sectionflags	@"SHF_NOTE_NV_TKINFO"
	.tkinfo
        /*0018*/ 	.word	0x00000002
        /*0030*/ 	.string	""
        /*0030*/ 	.string	"ptxas"
        /*0030*/ 	.string	"Cuda compilation tools, release 13.0, V13.0.88"
        /*0030*/ 	.string	"Build cuda_13.0.r13.0/compiler.36424714_0"
        /*0030*/ 	.string	"-arch sm_100 -m 64 "



//--------------------- .note.nv.cuinfo           --------------------------
	.section	.note.nv.cuinfo,"",@"SHT_NOTE"
	.sectionflags	@"SHF_NOTE_NV_CUINFO"
        /*0018*/ 	.short	0x0002
        /*001a*/ 	.short	0x0064
        /*001c*/ 	.short	0x0082
	.zero		2


//--------------------- .nv.info                  --------------------------
	.section	.nv.info,"",@"SHT_CUDA_INFO"
	.align	4


	//----- nvinfo : EIATTR_REGCOUNT
	.align		4
        /*0000*/ 	.byte	0x04, 0x2f
        /*0002*/ 	.short	(.L_1 - .L_0)
	.align		4
.L_0:
        /*0004*/ 	.word	index@(_Z10cuda_sgemmILj32ELj32ELj32ELj4EEvPfS0_S0_iii)
        /*0008*/ 	.word	0x00000020


	//----- nvinfo : EIATTR_FRAME_SIZE
	.align		4
.L_1:
        /*000c*/ 	.byte	0x04, 0x11
        /*000e*/ 	.short	(.L_3 - .L_2)
	.align		4
.L_2:
        /*0010*/ 	.word	index@(_Z10cuda_sgemmILj32ELj32ELj32ELj4EEvPfS0_S0_iii)
        /*0014*/ 	.word	0x00000000


	//----- nvinfo : EIATTR_MIN_STACK_SIZE
	.align		4
.L_3:
        /*0018*/ 	.byte	0x04, 0x12
        /*001a*/ 	.short	(.L_5 - .L_4)
	.align		4
.L_4:
        /*001c*/ 	.word	index@(_Z10cuda_sgemmILj32ELj32ELj32ELj4EEvPfS0_S0_iii)
        /*0020*/ 	.word	0x00000000
.L_5:


//--------------------- .nv.compat                --------------------------
	.section	.nv.compat,"",@"SHT_CUDA_COMPAT_INFO"
	.align	4
        /*0000*/ 	.byte	0x02, 0x09, 0x00, 0x00, 0x02, 0x02, 0x01, 0x00, 0x02, 0x05, 0x05, 0x00, 0x03, 0x07, 0x01, 0x01
        /*0010*/ 	.byte	0x02, 0x03, 0x00, 0x00, 0x02, 0x06, 0x01, 0x00, 0x04, 0x0b, 0x08, 0x00, 0x09, 0x00, 0x00, 0x00
        /*0020*/ 	.byte	0x00, 0x00, 0x00, 0x00


//--------------------- .nv.info._Z10cuda_sgemmILj32ELj32ELj32ELj4EEvPfS0_S0_iii --------------------------
	.section	.nv.info._Z10cuda_sgemmILj32ELj32ELj32ELj4EEvPfS0_S0_iii,"",@"SHT_CUDA_INFO"
	.sectionflags	@""
	.align	4


	//----- nvinfo : EIATTR_CUDA_API_VERSION
	.align		4
        /*0000*/ 	.byte	0x04, 0x37
        /*0002*/ 	.short	(.L_7 - .L_6)
.L_6:
        /*0004*/ 	.word	0x00000082


	//----- nvinfo : EIATTR_KPARAM_INFO
	.align		4
.L_7:
        /*0008*/ 	.byte	0x04, 0x17
        /*000a*/ 	.short	(.L_9 - .L_8)
.L_8:
        /*000c*/ 	.word	0x00000000
        /*0010*/ 	.short	0x0005
        /*0012*/ 	.short	0x0020
        /*0014*/ 	.byte	0x00, 0xf0, 0x11, 0x00


	//----- nvinfo : EIATTR_KPARAM_INFO
	.align		4
.L_9:
        /*0018*/ 	.byte	0x04, 0x17
        /*001a*/ 	.short	(.L_11 - .L_10)
.L_10:
        /*001c*/ 	.word	0x00000000
        /*0020*/ 	.short	0x0004
        /*0022*/ 	.short	0x001c
        /*0024*/ 	.byte	0x00, 0xf0, 0x11, 0x00


	//----- nvinfo : EIATTR_KPARAM_INFO
	.align		4
.L_11:
        /*0028*/ 	.byte	0x04, 0x17
        /*002a*/ 	.short	(.L_13 - .L_12)
.L_12:
        /*002c*/ 	.word	0x00000000
        /*0030*/ 	.short	0x0003
        /*0032*/ 	.short	0x0018
        /*0034*/ 	.byte	0x00, 0xf0, 0x11, 0x00


	//----- nvinfo : EIATTR_KPARAM_INFO
	.align		4
.L_13:
        /*0038*/ 	.byte	0x04, 0x17
        /*003a*/ 	.short	(.L_15 - .L_14)
.L_14:
        /*003c*/ 	.word	0x00000000
        /*0040*/ 	.short	0x0002
        /*0042*/ 	.short	0x0010
        /*0044*/ 	.byte	0x00, 0xf5, 0x21, 0x00


	//----- nvinfo : EIATTR_KPARAM_INFO
	.align		4
.L_15:
        /*0048*/ 	.byte	0x04, 0x17
        /*004a*/ 	.short	(.L_17 - .L_16)
.L_16:
        /*004c*/ 	.word	0x00000000
        /*0050*/ 	.short	0x0001
        /*0052*/ 	.short	0x0008
        /*0054*/ 	.byte	0x00, 0xf5, 0x21, 0x00


	//----- nvinfo : EIATTR_KPARAM_INFO
	.align		4
.L_17:
        /*0058*/ 	.byte	0x04, 0x17
        /*005a*/ 	.short	(.L_19 - .L_18)
.L_18:
        /*005c*/ 	.word	0x00000000
        /*0060*/ 	.short	0x0000
        /*0062*/ 	.short	0x0000
        /*0064*/ 	.byte	0x00, 0xf5, 0x21, 0x00


	//----- nvinfo : EIATTR_SPARSE_MMA_MASK
	.align		4
.L_19:
        /*0068*/ 	.byte	0x03, 0x50
        /*006a*/ 	.short	0x0000


	//----- nvinfo : EIATTR_MAXREG_COUNT
	.align		4
        /*006c*/ 	.byte	0x03, 0x1b
        /*006e*/ 	.short	0x00ff


	//----- nvinfo : EIATTR_NUM_BARRIERS
	.align		4
        /*0070*/ 	.byte	0x02, 0x4c
        /*0072*/ 	.byte	0x01
	.zero		1


	//----- nvinfo : EIATTR_MERCURY_ISA_VERSION
	.align		4
        /*0074*/ 	.byte	0x03, 0x5f
        /*0076*/ 	.short	0x0101


	//----- nvinfo : EIATTR_VRC_CTA_INIT_COUNT
	.align		4
        /*0078*/ 	.byte	0x02, 0x4a
	.zero		1
	.zero		1


	//----- nvinfo : EIATTR_EXIT_INSTR_OFFSETS
	.align		4
        /*007c*/ 	.byte	0x04, 0x1c
        /*007e*/ 	.short	(.L_21 - .L_20)


	//   ....[0]....
.L_20:
        /*0080*/ 	.word	0x00000840


	//----- nvinfo : EIATTR_CBANK_PARAM_SIZE
	.align		4
.L_21:
        /*0084*/ 	.byte	0x03, 0x19
        /*0086*/ 	.short	0x0024


	//----- nvinfo : EIATTR_PARAM_CBANK
	.align		4
        /*0088*/ 	.byte	0x04, 0x0a
        /*008a*/ 	.short	(.L_23 - .L_22)
	.align		4
.L_22:
        /*008c*/ 	.word	index@(.nv.constant0._Z10cuda_sgemmILj32ELj32ELj32ELj4EEvPfS0_S0_iii)
        /*0090*/ 	.short	0x0380
        /*0092*/ 	.short	0x0024


	//----- nvinfo : EIATTR_SW_WAR
	.align		4
.L_23:
        /*0094*/ 	.byte	0x04, 0x36
        /*0096*/ 	.short	(.L_25 - .L_24)
.L_24:
        /*0098*/ 	.word	0x00000008
.L_25:


//--------------------- .nv.callgraph             --------------------------
	.section	.nv.callgraph,"",@"SHT_CUDA_CALLGRAPH"
	.align	4
	.sectionentsize	8
	.align		4
        /*0000*/ 	.word	0x00000000
	.align		4
        /*0004*/ 	.word	0xffffffff
	.align		4
        /*0008*/ 	.word	0x00000000
	.align		4
        /*000c*/ 	.word	0xfffffffe
	.align		4
        /*0010*/ 	.word	0x00000000
	.align		4
        /*0014*/ 	.word	0xfffffffd
	.align		4
        /*0018*/ 	.word	0x00000000
	.align		4
        /*001c*/ 	.word	0xfffffffc


//--------------------- .text._Z10cuda_sgemmILj32ELj32ELj32ELj4EEvPfS0_S0_iii --------------------------
	.section	.text._Z10cuda_sgemmILj32ELj32ELj32ELj4EEvPfS0_S0_iii,"ax",@progbits
	.align	128
        .global         _Z10cuda_sgemmILj32ELj32ELj32ELj4EEvPfS0_S0_iii
        .type           _Z10cuda_sgemmILj32ELj32ELj32ELj4EEvPfS0_S0_iii,@function
        .size           _Z10cuda_sgemmILj32ELj32ELj32ELj4EEvPfS0_S0_iii,(.L_x_4 - _Z10cuda_sgemmILj32ELj32ELj32ELj4EEvPfS0_S0_iii)
        .other          _Z10cuda_sgemmILj32ELj32ELj32ELj4EEvPfS0_S0_iii,@"STO_CUDA_ENTRY STV_DEFAULT"
_Z10cuda_sgemmILj32ELj32ELj32ELj4EEvPfS0_S0_iii:
.text._Z10cuda_sgemmILj32ELj32ELj32ELj4EEvPfS0_S0_iii:
[----:B------:R-:W-:Y:S01]  /*0000*/  LDC R1, c[0x0][0x37c] ;  /* 0x0000df00ff017b82 */ /* 0x000fe20000000800 */
[----:B------:R-:W0:Y:S01]  /*0010*/  S2R R5, SR_TID.X ;  /* 0x0000000000057919 */ /* 0x000e220000002100 */
[----:B------:R-:W1:Y:S06]  /*0020*/  LDCU UR11, c[0x0][0x39c] ;  /* 0x00007380ff0b77ac */ /* 0x000e6c0008000800 */
[----:B------:R-:W2:Y:S01]  /*0030*/  S2UR UR5, SR_CTAID.Y ;  /* 0x00000000000579c3 */ /* 0x000ea20000002600 */
[----:B------:R-:W-:Y:S01]  /*0040*/  CS2R R26, SRZ ;  /* 0x00000000001a7805 */ /* 0x000fe2000001ff00 */
[----:B------:R-:W0:Y:S01]  /*0050*/  S2R R0, SR_TID.Y ;  /* 0x0000000000007919 */ /* 0x000e220000002200 */
[----:B------:R-:W0:Y:S01]  /*0060*/  LDCU UR4, c[0x0][0x360] ;  /* 0x00006c00ff0477ac */ /* 0x000e220008000800 */
[----:B------:R-:W-:Y:S01]  /*0070*/  CS2R R18, SRZ ;  /* 0x0000000000127805 */ /* 0x000fe2000001ff00 */
[----:B------:R-:W3:Y:S03]  /*0080*/  LDCU.64 UR12, c[0x0][0x358] ;  /* 0x00006b00ff0c77ac */ /* 0x000ee60008000a00 */
[----:B------:R-:W4:Y:S01]  /*0090*/  S2UR UR6, SR_CTAID.X ;  /* 0x00000000000679c3 */ /* 0x000f220000002500 */
[----:B-1----:R-:W-:-:S02]  /*00a0*/  UISETP.GE.AND UP0, UPT, UR11, 0x1, UPT ;  /* 0x000000010b00788c */ /* 0x002fc4000bf06270 */
[----:B--2---:R-:W-:Y:S02]  /*00b0*/  USHF.L.U32 UR5, UR5, 0x5, URZ ;  /* 0x0000000505057899 */ /* 0x004fe400080006ff */
[----:B----4-:R-:W-:Y:S01]  /*00c0*/  USHF.L.U32 UR6, UR6, 0x5, URZ ;  /* 0x0000000506067899 */ /* 0x010fe200080006ff */
[----:B0-----:R-:W-:-:S05]  /*00d0*/  IMAD R22, R0, UR4, R5 ;  /* 0x0000000400167c24 */ /* 0x001fca000f8e0205 */
[----:B------:R-:W-:Y:S02]  /*00e0*/  LOP3.LUT R23, R22, 0xf, RZ, 0xc0, !PT ;  /* 0x0000000f16177812 */ /* 0x000fe400078ec0ff */
[----:B------:R-:W-:Y:S01]  /*00f0*/  SHF.R.U32.HI R22, RZ, 0x4, R22 ;  /* 0x00000004ff167819 */ /* 0x000fe20000011616 */
[----:B---3--:R-:W-:Y:S06]  /*0100*/  BRA.U !UP0, `(.L_x_0) ;  /* 0x00000005087c7547 */ /* 0x008fec000b800000 */
[----:B------:R-:W0:Y:S01]  /*0110*/  S2UR UR9, SR_CgaCtaId ;  /* 0x00000000000979c3 */ /* 0x000e220000008800 */
[----:B------:R-:W-:Y:S01]  /*0120*/  UMOV UR4, 0x400 ;  /* 0x0000040000047882 */ /* 0x000fe20000000000 */
[----:B------:R-:W-:Y:S01]  /*0130*/  SHF.L.U32 R3, R5, 0x2, RZ ;  /* 0x0000000205037819 */ /* 0x000fe200000006ff */
[----:B------:R-:W-:Y:S01]  /*0140*/  UIADD3 UR8, UPT, UPT, UR4, 0x1000, URZ ;  /* 0x0000100004087890 */ /* 0x000fe2000fffe0ff */
[----:B------:R-:W-:Y:S01]  /*0150*/  HFMA2 R26, -RZ, RZ, 0, 0 ;  /* 0x00000000ff1a7431 */ /* 0x000fe200000001ff */
[----:B------:R-:W-:Y:S02]  /*0160*/  UIMAD UR10, UR5, UR11, URZ ;  /* 0x0000000b050a72a4 */ /* 0x000fe4000f8e02ff */
[----:B------:R-:W-:Y:S01]  /*0170*/  IMAD R17, R0, UR11, R3 ;  /* 0x0000000b00117c24 */ /* 0x000fe2000f8e0203 */
[----:B0-----:R-:W-:Y:S02]  /*0180*/  ULEA UR7, UR9, UR4, 0x18 ;  /* 0x0000000409077291 */ /* 0x001fe4000f8ec0ff */
[----:B------:R-:W-:Y:S01]  /*0190*/  ULEA UR8, UR9, UR8, 0x18 ;  /* 0x0000000809087291 */ /* 0x000fe2000f8ec0ff */
[----:B------:R-:W-:-:S03]  /*01a0*/  UMOV UR4, URZ ;  /* 0x000000ff00047c82 */ /* 0x000fc60008000000 */
[C---:B------:R-:W-:Y:S02]  /*01b0*/  LEA R2, R0.reuse, UR7, 0x7 ;  /* 0x0000000700027c11 */ /* 0x040fe4000f8e38ff */
[----:B------:R-:W-:Y:S02]  /*01c0*/  LEA R16, R0, UR8, 0x7 ;  /* 0x0000000800107c11 */ /* 0x000fe4000f8e38ff */
[C---:B------:R-:W-:Y:S02]  /*01d0*/  LEA R2, R5.reuse, R2, 0x4 ;  /* 0x0000000205027211 */ /* 0x040fe400078e20ff */
[----:B------:R-:W-:-:S07]  /*01e0*/  LEA R16, R5, R16, 0x4 ;  /* 0x0000001005107211 */ /* 0x000fce00078e20ff */
.L_x_2:
[----:B------:R-:W0:Y:S01]  /*01f0*/  LDCU UR8, c[0x0][0x3a0] ;  /* 0x00007400ff0877ac */ /* 0x000e220008000800 */
[----:B------:R-:W-:Y:S02]  /*0200*/  IADD3 R6, PT, PT, R0, UR4, RZ ;  /* 0x0000000400067c10 */ /* 0x000fe4000fffe0ff */
[----:B------:R-:W-:Y:S01]  /*0210*/  IADD3 R4, PT, PT, R17, UR4, RZ ;  /* 0x0000000411047c10 */ /* 0x000fe2000fffe0ff */
[----:B------:R-:W1:Y:S03]  /*0220*/  LDCU.128 UR16, c[0x0][0x380] ;  /* 0x00007000ff1077ac */ /* 0x000e660008000c00 */
[----:B------:R-:W-:Y:S01]  /*0230*/  IADD3 R5, P2, PT, R4, UR10, RZ ;  /* 0x0000000a04057c10 */ /* 0x000fe2000ff5e0ff */
[----:B------:R-:W2:Y:S01]  /*0240*/  S2UR UR9, SR_CgaCtaId ;  /* 0x00000000000979c3 */ /* 0x000ea20000008800 */
[----:B------:R-:W3:Y:S02]  /*0250*/  LDCU UR11, c[0x0][0x39c] ;  /* 0x00007380ff0b77ac */ /* 0x000ee40008000800 */
[----:B------:R-:W-:Y:S01]  /*0260*/  IADD3.X R10, PT, PT, RZ, RZ, RZ, P2, !PT ;  /* 0x000000ffff0a7210 */ /* 0x000fe200017fe4ff */
[----:B0-----:R-:W-:Y:S01]  /*0270*/  IMAD R6, R6, UR8, R3 ;  /* 0x0000000806067c24 */ /* 0x001fe2000f8e0203 */
[----:B-1----:R-:W-:-:S04]  /*0280*/  LEA R4, P0, R5, UR16, 0x2 ;  /* 0x0000001005047c11 */ /* 0x002fc8000f8010ff */
[----:B------:R-:W-:Y:S02]  /*0290*/  IADD3 R6, P1, PT, R6, UR6, RZ ;  /* 0x0000000606067c10 */ /* 0x000fe4000ff3e0ff */
[----:B------:R-:W-:Y:S02]  /*02a0*/  LEA.HI.X R5, R5, UR17, R10, 0x2, P0 ;  /* 0x0000001105057c11 */ /* 0x000fe400080f140a */
[----:B------:R-:W-:Y:S02]  /*02b0*/  LEA R8, P2, R6, UR18, 0x2 ;  /* 0x0000001206087c11 */ /* 0x000fe4000f8410ff */
[----:B------:R-:W-:-:S04]  /*02c0*/  IADD3.X R7, PT, PT, RZ, RZ, RZ, P1, !PT ;  /* 0x000000ffff077210 */ /* 0x000fc80000ffe4ff */
[----:B------:R-:W-:Y:S02]  /*02d0*/  LEA.HI.X R9, R6, UR19, R7, 0x2, P2 ;  /* 0x0000001306097c11 */ /* 0x000fe400090f1407 */
[----:B------:R-:W4:Y:S04]  /*02e0*/  LDG.E.128 R4, desc[UR12][R4.64] ;  /* 0x0000000c04047981 */ /* 0x000f28000c1e1d00 */
[----:B------:R-:W5:Y:S01]  /*02f0*/  LDG.E.128 R8, desc[UR12][R8.64] ;  /* 0x0000000c08087981 */ /* 0x000f62000c1e1d00 */
[----:B------:R-:W-:Y:S01]  /*0300*/  UMOV UR8, 0x400 ;  /* 0x0000040000087882 */ /* 0x000fe20000000000 */
[----:B------:R-:W-:Y:S01]  /*0310*/  LEA R25, R22, UR7, 0x8 ;  /* 0x0000000716197c11 */ /* 0x000fe2000f8e40ff */
[----:B------:R-:W-:Y:S02]  /*0320*/  UIADD3 UR8, UPT, UPT, UR8, 0x1000, URZ ;  /* 0x0000100008087890 */ /* 0x000fe4000fffe0ff */
[----:B------:R-:W-:Y:S01]  /*0330*/  UIADD3 UR4, UPT, UPT, UR4, 0x20, URZ ;  /* 0x0000002004047890 */ /* 0x000fe2000fffe0ff */
[----:B------:R-:W-:Y:S01]  /*0340*/  IADD3 R25, PT, PT, R25, 0x80, RZ ;  /* 0x0000008019197810 */ /* 0x000fe20007ffe0ff */
[----:B--2---:R-:W-:-:S02]  /*0350*/  ULEA UR8, UR9, UR8, 0x18 ;  /* 0x0000000809087291 */ /* 0x004fc4000f8ec0ff */
[----:B---3--:R-:W-:-:S04]  /*0360*/  UISETP.GE.AND UP1, UPT, UR4, UR11, UPT ;  /* 0x0000000b0400728c */ /* 0x008fc8000bf26270 */
[----:B------:R-:W-:Y:S01]  /*0370*/  LEA R24, R23, UR8, 0x3 ;  /* 0x0000000817187c11 */ /* 0x000fe2000f8e18ff */
[----:B------:R-:W-:-:S03]  /*0380*/  UMOV UR8, 0x80 ;  /* 0x0000008000087882 */ /* 0x000fc60000000000 */
[----:B------:R-:W-:Y:S01]  /*0390*/  IADD3 R24, PT, PT, R24, 0x200, RZ ;  /* 0x0000020018187810 */ /* 0x000fe20007ffe0ff */
[----:B----4-:R0:W-:Y:S04]  /*03a0*/  STS.128 [R2], R4 ;  /* 0x0000000402007388 */ /* 0x0101e80000000c00 */
[----:B-----5:R0:W-:Y:S01]  /*03b0*/  STS.128 [R16], R8 ;  /* 0x0000000810007388 */ /* 0x0201e20000000c00 */
[----:B------:R-:W-:Y:S06]  /*03c0*/  BAR.SYNC.DEFER_BLOCKING 0x0 ;  /* 0x0000000000007b1d */ /* 0x000fec0000010000 */
.L_x_1:
[----:B0-----:R-:W-:Y:S01]  /*03d0*/  LDS.64 R10, [R24+-0x200] ;  /* 0xfffe0000180a7984 */ /* 0x001fe20000000a00 */
[----:B------:R-:W-:-:S03]  /*03e0*/  UIADD3 UR8, UPT, UPT, UR8, 0x20, URZ ;  /* 0x0000002008087890 */ /* 0x000fc6000fffe0ff */
[----:B------:R-:W0:Y:S01]  /*03f0*/  LDS.128 R12, [R25+-0x80] ;  /* 0xffff8000190c7984 */ /* 0x000e220000000c00 */
[----:B------:R-:W-:-:S03]  /*0400*/  UISETP.NE.AND UP0, UPT, UR8, 0x100, UPT ;  /* 0x000001000800788c */ /* 0x000fc6000bf05270 */
[----:B------:R-:W1:Y:S04]  /*0410*/  LDS.128 R4, [R25] ;  /* 0x0000000019047984 */ /* 0x000e680000000c00 */
[----:B------:R-:W2:Y:S04]  /*0420*/  LDS.64 R8, [R24+-0x180] ;  /* 0xfffe800018087984 */ /* 0x000ea80000000a00 */
[----:B------:R-:W3:Y:S01]  /*0430*/  LDS.64 R20, [R24+-0x100] ;  /* 0xffff000018147984 */ /* 0x000ee20000000a00 */
[C---:B0-----:R-:W-:Y:S01]  /*0440*/  FFMA R29, R12.reuse, R10, R19 ;  /* 0x0000000a0c1d7223 */ /* 0x041fe20000000013 */
[----:B------:R-:W-:-:S02]  /*0450*/  FFMA R12, R12, R11, R18 ;  /* 0x0000000b0c0c7223 */ /* 0x000fc40000000012 */
[----:B------:R-:W0:Y:S01]  /*0460*/  LDS.64 R18, [R24+-0x80] ;  /* 0xffff800018127984 */ /* 0x000e220000000a00 */
[C---:B-1----:R-:W-:Y:S01]  /*0470*/  FFMA R10, R4.reuse, R10, R27 ;  /* 0x0000000a040a7223 */ /* 0x042fe2000000001b */
[----:B------:R-:W-:Y:S01]  /*0480*/  FFMA R4, R4, R11, R26 ;  /* 0x0000000b04047223 */ /* 0x000fe2000000001a */
[C---:B--2---:R-:W-:Y:S01]  /*0490*/  FFMA R29, R8.reuse, R13, R29 ;  /* 0x0000000d081d7223 */ /* 0x044fe2000000001d */
[----:B------:R-:W-:Y:S01]  /*04a0*/  FFMA R11, R13, R9, R12 ;  /* 0x000000090d0b7223 */ /* 0x000fe2000000000c */
[----:B------:R-:W-:Y:S01]  /*04b0*/  FFMA R10, R8, R5, R10 ;  /* 0x00000005080a7223 */ /* 0x000fe2000000000a */
[----:B------:R-:W-:Y:S01]  /*04c0*/  FFMA R27, R5, R9, R4 ;  /* 0x00000009051b7223 */ /* 0x000fe20000000004 */
[----:B---3--:R-:W-:Y:S01]  /*04d0*/  FFMA R13, R20, R14, R29 ;  /* 0x0000000e140d7223 */ /* 0x008fe2000000001d */
[-C--:B------:R-:W-:Y:S01]  /*04e0*/  FFMA R14, R14, R21.reuse, R11 ;  /* 0x000000150e0e7223 */ /* 0x080fe2000000000b */
[----:B------:R-:W-:Y:S01]  /*04f0*/  FFMA R20, R20, R6, R10 ;  /* 0x0000000614147223 */ /* 0x000fe2000000000a */
[----:B------:R-:W-:Y:S01]  /*0500*/  LDS.64 R4, [R24] ;  /* 0x0000000018047984 */ /* 0x000fe20000000a00 */
[----:B------:R-:W-:-:S03]  /*0510*/  FFMA R26, R6, R21, R27 ;  /* 0x00000015061a7223 */ /* 0x000fc6000000001b */
[----:B------:R-:W1:Y:S01]  /*0520*/  LDS.128 R8, [R25+-0x70] ;  /* 0xffff900019087984 */ /* 0x000e620000000c00 */
[C---:B0-----:R-:W-:Y:S01]  /*0530*/  FFMA R21, R18.reuse, R15, R13 ;  /* 0x0000000f12157223 */ /* 0x041fe2000000000d */
[----:B------:R-:W-:Y:S01]  /*0540*/  FFMA R6, R15, R19, R14 ;  /* 0x000000130f067223 */ /* 0x000fe2000000000e */
[----:B------:R-:W-:Y:S01]  /*0550*/  FFMA R27, R18, R7, R20 ;  /* 0x00000007121b7223 */ /* 0x000fe20000000014 */
[----:B------:R0:W2:Y:S01]  /*0560*/  LDS.128 R12, [R25+0x10] ;  /* 0x00001000190c7984 */ /* 0x0000a20000000c00 */
[----:B------:R-:W-:-:S03]  /*0570*/  FFMA R20, R7, R19, R26 ;  /* 0x0000001307147223 */ /* 0x000fc6000000001a */
[----:B------:R-:W3:Y:S01]  /*0580*/  LDS.64 R18, [R24+0x80] ;  /* 0x0000800018127984 */ /* 0x000ee20000000a00 */
[----:B0-----:R-:W-:Y:S01]  /*0590*/  IADD3 R25, PT, PT, R25, 0x20, RZ ;  /* 0x0000002019197810 */ /* 0x001fe20007ffe0ff */
[CC--:B-1----:R-:W-:Y:S01]  /*05a0*/  FFMA R21, R8.reuse, R4.reuse, R21 ;  /* 0x0000000408157223 */ /* 0x0c2fe20000000015 */
[-C--:B------:R-:W-:Y:S02]  /*05b0*/  FFMA R8, R8, R5.reuse, R6 ;  /* 0x0000000508087223 */ /* 0x080fe40000000006 */
[----:B------:R-:W0:Y:S01]  /*05c0*/  LDS.64 R6, [R24+0x100] ;  /* 0x0001000018067984 */ /* 0x000e220000000a00 */
[C---:B--2---:R-:W-:Y:S01]  /*05d0*/  FFMA R26, R12.reuse, R4, R27 ;  /* 0x000000040c1a7223 */ /* 0x044fe2000000001b */
[----:B------:R-:W-:Y:S02]  /*05e0*/  FFMA R20, R12, R5, R20 ;  /* 0x000000050c147223 */ /* 0x000fe40000000014 */
[----:B------:R1:W2:Y:S01]  /*05f0*/  LDS.64 R4, [R24+0x180] ;  /* 0x0001800018047984 */ /* 0x0002a20000000a00 */
[C---:B---3--:R-:W-:Y:S01]  /*0600*/  FFMA R21, R18.reuse, R9, R21 ;  /* 0x0000000912157223 */ /* 0x048fe20000000015 */
[----:B------:R-:W-:Y:S01]  /*0610*/  FFMA R27, R18, R13, R26 ;  /* 0x0000000d121b7223 */ /* 0x000fe2000000001a */
[-C--:B------:R-:W-:Y:S01]  /*0620*/  FFMA R9, R9, R19.reuse, R8 ;  /* 0x0000001309097223 */ /* 0x080fe20000000008 */
[----:B------:R-:W-:Y:S01]  /*0630*/  FFMA R13, R13, R19, R20 ;  /* 0x000000130d0d7223 */ /* 0x000fe20000000014 */
[----:B-1----:R-:W-:Y:S01]  /*0640*/  IADD3 R24, PT, PT, R24, 0x400, RZ ;  /* 0x0000040018187810 */ /* 0x002fe20007ffe0ff */
[C---:B0-----:R-:W-:Y:S01]  /*0650*/  FFMA R21, R6.reuse, R10, R21 ;  /* 0x0000000a06157223 */ /* 0x041fe20000000015 */
[----:B------:R-:W-:Y:S01]  /*0660*/  FFMA R6, R6, R14, R27 ;  /* 0x0000000e06067223 */ /* 0x000fe2000000001b */
[-C--:B------:R-:W-:Y:S01]  /*0670*/  FFMA R10, R10, R7.reuse, R9 ;  /* 0x000000070a0a7223 */ /* 0x080fe20000000009 */
[----:B------:R-:W-:Y:S01]  /*0680*/  FFMA R14, R14, R7, R13 ;  /* 0x000000070e0e7223 */ /* 0x000fe2000000000d */
[----:B--2---:R-:W-:-:S02]  /*0690*/  FFMA R19, R4, R11, R21 ;  /* 0x0000000b04137223 */ /* 0x004fc40000000015 */
[----:B------:R-:W-:Y:S01]  /*06a0*/  FFMA R18, R11, R5, R10 ;  /* 0x000000050b127223 */ /* 0x000fe2000000000a */
[----:B------:R-:W-:Y:S01]  /*06b0*/  FFMA R27, R4, R15, R6 ;  /* 0x0000000f041b7223 */ /* 0x000fe20000000006 */
[----:B------:R-:W-:Y:S01]  /*06c0*/  FFMA R26, R15, R5, R14 ;  /* 0x000000050f1a7223 */ /* 0x000fe2000000000e */
[----:B------:R-:W-:Y:S06]  /*06d0*/  BRA.U UP0, `(.L_x_1) ;  /* 0xfffffffd003c7547 */ /* 0x000fec000b83ffff */
[----:B------:R-:W-:Y:S06]  /*06e0*/  BAR.SYNC.DEFER_BLOCKING 0x0 ;  /* 0x0000000000007b1d */ /* 0x000fec0000010000 */
[----:B------:R-:W-:Y:S05]  /*06f0*/  BRA.U !UP1, `(.L_x_2) ;  /* 0xfffffff909bc7547 */ /* 0x000fea000b83ffff */
.L_x_0:
[----:B------:R-:W0:Y:S01]  /*0700*/  LDCU UR7, c[0x0][0x3a0] ;  /* 0x00007400ff0777ac */ /* 0x000e220008000800 */
[----:B------:R-:W1:Y:S01]  /*0710*/  LDCU.64 UR8, c[0x0][0x390] ;  /* 0x00007200ff0877ac */ /* 0x000e620008000a00 */
[----:B0-----:R-:W-:Y:S01]  /*0720*/  IMAD R0, R22, UR7, R23 ;  /* 0x0000000716007c24 */ /* 0x001fe2000f8e0217 */
[----:B------:R-:W-:-:S04]  /*0730*/  UIMAD UR5, UR5, UR7, URZ ;  /* 0x00000007050572a4 */ /* 0x000fc8000f8e02ff */
[----:B------:R-:W-:Y:S01]  /*0740*/  SHF.L.U32 R0, R0, 0x1, RZ ;  /* 0x0000000100007819 */ /* 0x000fe200000006ff */
[----:B------:R-:W-:-:S03]  /*0750*/  UIADD3 UR6, UP0, UPT, UR5, UR6, URZ ;  /* 0x0000000605067290 */ /* 0x000fc6000ff1e0ff */
[C---:B------:R-:W-:Y:S01]  /*0760*/  IADD3 R3, PT, PT, R0.reuse, UR7, RZ ;  /* 0x0000000700037c10 */ /* 0x040fe2000fffe0ff */
[----:B------:R-:W-:Y:S02]  /*0770*/  UIADD3.X UR4, UPT, UPT, URZ, URZ, URZ, UP0, !UPT ;  /* 0x000000ffff047290 */ /* 0x000fe400087fe4ff */
[C---:B------:R-:W-:Y:S02]  /*0780*/  IADD3 R6, P0, PT, R0.reuse, UR6, RZ ;  /* 0x0000000600067c10 */ /* 0x040fe4000ff1e0ff */
[C---:B------:R-:W-:Y:S02]  /*0790*/  IADD3 R5, P1, PT, R3.reuse, UR6, RZ ;  /* 0x0000000603057c10 */ /* 0x040fe4000ff3e0ff */
[----:B------:R-:W-:Y:S02]  /*07a0*/  LEA.HI.X.SX32 R7, R0, UR4, 0x1, P0 ;  /* 0x0000000400077c11 */ /* 0x000fe400080f0eff */
[----:B-1----:R-:W-:Y:S02]  /*07b0*/  LEA R2, P0, R6, UR8, 0x2 ;  /* 0x0000000806027c11 */ /* 0x002fe4000f8010ff */
[----:B------:R-:W-:-:S02]  /*07c0*/  LEA.HI.X.SX32 R0, R3, UR4, 0x1, P1 ;  /* 0x0000000403007c11 */ /* 0x000fc400088f0eff */
[C---:B------:R-:W-:Y:S02]  /*07d0*/  LEA R4, P1, R5.reuse, UR8, 0x2 ;  /* 0x0000000805047c11 */ /* 0x040fe4000f8210ff */
[----:B------:R-:W-:Y:S02]  /*07e0*/  LEA.HI.X R3, R6, UR9, R7, 0x2, P0 ;  /* 0x0000000906037c11 */ /* 0x000fe400080f1407 */
[----:B------:R-:W-:-:S03]  /*07f0*/  LEA.HI.X R5, R5, UR9, R0, 0x2, P1 ;  /* 0x0000000905057c11 */ /* 0x000fc600088f1400 */
[----:B------:R-:W-:Y:S04]  /*0800*/  STG.E desc[UR12][R2.64], R19 ;  /* 0x0000001302007986 */ /* 0x000fe8000c10190c */
[----:B------:R-:W-:Y:S04]  /*0810*/  STG.E desc[UR12][R2.64+0x4], R18 ;  /* 0x0000041202007986 */ /* 0x000fe8000c10190c */
[----:B------:R-:W-:Y:S04]  /*0820*/  STG.E desc[UR12][R4.64], R27 ;  /* 0x0000001b04007986 */ /* 0x000fe8000c10190c */
[----:B------:R-:W-:Y:S01]  /*0830*/  STG.E desc[UR12][R4.64+0x4], R26 ;  /* 0x0000041a04007986 */ /* 0x000fe2000c10190c */
[----:B------:R-:W-:Y:S05]  /*0840*/  EXIT ;  /* 0x000000000000794d */ /* 0x000fea0003800000 */
.L_x_3:
[----:B------:R-:W-:-:S00]  /*0850*/  BRA `(.L_x_3) ;  /* 0xfffffffc00fc7947 */ /* 0x000fc0000383ffff */
[----:B------:R-:W-:-:S00]  /*0860*/  NOP ;  /* 0x0000000000007918 */ /* 0x000fc00000000000 */
        /* <DEDUP_REMOVED lines=9> */
.L_x_4:


//--------------------- .nv.shared._Z10cuda_sgemmILj32ELj32ELj32ELj4EEvPfS0_S0_iii --------------------------
	.section	.nv.shared._Z10cuda_sgemmILj32ELj32ELj32ELj4EEvPfS0_S0_iii,"aw",@nobits
	.sectionflags	@""
	.align	4
.nv.shared._Z10cuda_sgemmILj32ELj32ELj32ELj4EEvPfS0_S0_iii:
	.zero		9216


//--------------------- .nv.shared.reserved.0     --------------------------
	.section	.nv.shared.reserved.0,"aw",@nobits
	.weak		__nv_reservedSMEM_offset_0_alias
	.size		__nv_reservedSMEM_offset_0_alias, 0, 64
	.other		__nv_reservedSMEM_offset_0_alias,@"STO_CUDA_RESERVED_SHARED STV_DEFAULT"
__nv_reservedSMEM_offset_0_alias:
	.zero		0
	.zero		64


//--------------------- .nv.constant0._Z10cuda_sgemmILj32ELj32ELj32ELj4EEvPfS0_S0_iii --------------------------
	.section	.nv.constant0._Z10cuda_sgemmILj32ELj32ELj32ELj4EEvPfS0_S0_iii,"a",@progbits
	.sectionflags	@""
	.align	4
.nv.constant0._Z10cuda_sgemmILj32ELj32ELj32ELj4EEvPfS0_S0_iii:
	.zero		932


//--------------------- SYMBOLS --------------------------

	.type		.nv.reservedSmem.offset0,@object
	.size		.nv.reservedSmem.offset0,0x4
	.type		.nv.reservedSmem.cap,@object
	.size		.nv.reservedSmem.cap,0x4
